//
// Generated by NVIDIA NVVM Compiler
//
// Compiler Build ID: CL-36424714
// Cuda compilation tools, release 13.0, V13.0.88
// Based on NVVM 20.0.0
//

.version 9.0
.target sm_100
.address_size 64

	// .globl	_Z7getRandP4int2
.global .align 4 .b8 precalc_xorwow_matrix[102400];
.global .align 4 .b8 precalc_xorwow_offset_matrix[102400];
.global .align 4 .b8 mrg32k3aM1[2304];
.global .align 4 .b8 mrg32k3aM2[2304];
.global .align 4 .b8 mrg32k3aM1SubSeq[2016];
.global .align 4 .b8 mrg32k3aM2SubSeq[2016];
.global .align 4 .b8 mrg32k3aM1Seq[2304];
.global .align 4 .b8 mrg32k3aM2Seq[2304];
.const .align 8 .b8 __cr_lgamma_table[72];

.visible .entry _Z7getRandP4int2(
	.param .u64 .ptr .align 1 _Z7getRandP4int2_param_0
)
{
	.reg .pred 	%p<4>;
	.reg .b32 	%r<31>;
	.reg .b32 	%f<34>;
	.reg .b64 	%rd<4>;

	ld.param.u64 	%rd2, [_Z7getRandP4int2_param_0];
	// begin inline asm
	mov.u64 	%rd1, %clock64;
	// end inline asm
	cvt.u32.u64 	%r1, %rd1;
	xor.b32  	%r2, %r1, -1429050551;
	mul.lo.s32 	%r3, %r2, 1099087573;
	add.s32 	%r4, %r3, 123456789;
	xor.b32  	%r5, %r3, 362436069;
	add.s32 	%r6, %r3, 5783321;
	cvta.to.global.u64 	%rd3, %rd2;
	shr.u32 	%r7, %r4, 2;
	xor.b32  	%r8, %r7, %r4;
	shl.b32 	%r9, %r6, 4;
	shl.b32 	%r10, %r8, 1;
	xor.b32  	%r11, %r9, %r10;
	xor.b32  	%r12, %r11, %r6;
	xor.b32  	%r13, %r12, %r8;
	add.s32 	%r14, %r3, %r13;
	add.s32 	%r15, %r14, -637770787;
	shr.u32 	%r16, %r5, 2;
	xor.b32  	%r17, %r16, %r5;
	shl.b32 	%r18, %r13, 4;
	shl.b32 	%r19, %r17, 1;
	xor.b32  	%r20, %r19, %r18;
	xor.b32  	%r21, %r20, %r17;
	xor.b32  	%r22, %r21, %r13;
	add.s32 	%r23, %r3, %r22;
	add.s32 	%r24, %r23, -637408350;
	cvt.rn.f32.u32 	%f1, %r15;
	fma.rn.f32 	%f2, %f1, 0f2F800000, 0f2F000000;
	cvt.rn.f32.u32 	%f3, %r24;
	fma.rn.f32 	%f4, %f3, 0f30C90FDB, 0f30490FDB;
	setp.lt.f32 	%p1, %f2, 0f00800000;
	mul.f32 	%f5, %f2, 0f4B000000;
	selp.f32 	%f6, %f5, %f2, %p1;
	selp.f32 	%f7, 0fC1B80000, 0f00000000, %p1;
	mov.b32 	%r25, %f6;
	add.s32 	%r26, %r25, -1059760811;
	and.b32  	%r27, %r26, -8388608;
	sub.s32 	%r28, %r25, %r27;
	mov.b32 	%f8, %r28;
	cvt.rn.f32.s32 	%f9, %r27;
	fma.rn.f32 	%f10, %f9, 0f34000000, %f7;
	add.f32 	%f11, %f8, 0fBF800000;
	fma.rn.f32 	%f12, %f11, 0fBE055027, 0f3E1039F6;
	fma.rn.f32 	%f13, %f12, %f11, 0fBDF8CDCC;
	fma.rn.f32 	%f14, %f13, %f11, 0f3E0F2955;
	fma.rn.f32 	%f15, %f14, %f11, 0fBE2AD8B9;
	fma.rn.f32 	%f16, %f15, %f11, 0f3E4CED0B;
	fma.rn.f32 	%f17, %f16, %f11, 0fBE7FFF22;
	fma.rn.f32 	%f18, %f17, %f11, 0f3EAAAA78;
	fma.rn.f32 	%f19, %f18, %f11, 0fBF000000;
	mul.f32 	%f20, %f11, %f19;
	fma.rn.f32 	%f21, %f20, %f11, %f11;
	fma.rn.f32 	%f22, %f10, 0f3F317218, %f21;
	setp.gt.u32 	%p2, %r25, 2139095039;
	fma.rn.f32 	%f23, %f6, 0f7F800000, 0f7F800000;
	selp.f32 	%f24, %f23, %f22, %p2;
	setp.eq.f32 	%p3, %f6, 0f00000000;
	mul.f32 	%f25, %f24, 0fC0000000;
	selp.f32 	%f26, 0f7F800000, %f25, %p3;
	sqrt.rn.f32 	%f27, %f26;
	sin.approx.f32 	%f28, %f4;
	cos.approx.f32 	%f29, %f4;
	mul.f32 	%f30, %f27, %f28;
	mul.f32 	%f31, %f27, %f29;
	mul.f32 	%f32, %f30, 0f42C80000;
	cvt.rzi.s32.f32 	%r29, %f32;
	mul.f32 	%f33, %f31, 0f42C80000;
	cvt.rzi.s32.f32 	%r30, %f33;
	st.global.v2.u32 	[%rd3], {%r29, %r30};
	ret;

}
	// .globl	_Z9initQueuePKfiiiii
.visible .entry _Z9initQueuePKfiiiii(
	.param .u64 .ptr .align 1 _Z9initQueuePKfiiiii_param_0,
	.param .u32 _Z9initQueuePKfiiiii_param_1,
	.param .u32 _Z9initQueuePKfiiiii_param_2,
	.param .u32 _Z9initQueuePKfiiiii_param_3,
	.param .u32 _Z9initQueuePKfiiiii_param_4,
	.param .u32 _Z9initQueuePKfiiiii_param_5
)
{


	ret;

}
	// .globl	_Z24nlm_filter_random_globalPKfPfiiffiiii
.visible .entry _Z24nlm_filter_random_globalPKfPfiiffiiii(
	.param .u64 .ptr .align 1 _Z24nlm_filter_random_globalPKfPfiiffiiii_param_0,
	.param .u64 .ptr .align 1 _Z24nlm_filter_random_globalPKfPfiiffiiii_param_1,
	.param .u32 _Z24nlm_filter_random_globalPKfPfiiffiiii_param_2,
	.param .u32 _Z24nlm_filter_random_globalPKfPfiiffiiii_param_3,
	.param .f32 _Z24nlm_filter_random_globalPKfPfiiffiiii_param_4,
	.param .f32 _Z24nlm_filter_random_globalPKfPfiiffiiii_param_5,
	.param .u32 _Z24nlm_filter_random_globalPKfPfiiffiiii_param_6,
	.param .u32 _Z24nlm_filter_random_globalPKfPfiiffiiii_param_7,
	.param .u32 _Z24nlm_filter_random_globalPKfPfiiffiiii_param_8,
	.param .u32 _Z24nlm_filter_random_globalPKfPfiiffiiii_param_9
)
{
	.reg .pred 	%p<4>;
	.reg .b32 	%r<18>;
	.reg .b32 	%f<6>;
	.reg .b64 	%rd<8>;

	ld.param.u64 	%rd1, [_Z24nlm_filter_random_globalPKfPfiiffiiii_param_0];
	ld.param.u64 	%rd2, [_Z24nlm_filter_random_globalPKfPfiiffiiii_param_1];
	ld.param.u32 	%r3, [_Z24nlm_filter_random_globalPKfPfiiffiiii_param_2];
	ld.param.u32 	%r6, [_Z24nlm_filter_random_globalPKfPfiiffiiii_param_3];
	ld.param.u32 	%r4, [_Z24nlm_filter_random_globalPKfPfiiffiiii_param_6];
	ld.param.u32 	%r5, [_Z24nlm_filter_random_globalPKfPfiiffiiii_param_9];
	mov.u32 	%r8, %ntid.x;
	mov.u32 	%r9, %ctaid.x;
	mov.u32 	%r10, %tid.x;
	mad.lo.s32 	%r1, %r8, %r9, %r10;
	mov.u32 	%r11, %ntid.y;
	mov.u32 	%r12, %ctaid.y;
	mov.u32 	%r13, %tid.y;
	mad.lo.s32 	%r14, %r11, %r12, %r13;
	setp.ge.s32 	%p1, %r1, %r3;
	setp.ge.s32 	%p2, %r14, %r6;
	or.pred  	%p3, %p1, %p2;
	@%p3 bra 	$L__BB2_2;
	cvta.to.global.u64 	%rd3, %rd1;
	cvta.to.global.u64 	%rd4, %rd2;
	add.s32 	%r15, %r4, %r1;
	add.s32 	%r16, %r4, %r14;
	mad.lo.s32 	%r17, %r16, %r3, %r15;
	mul.wide.s32 	%rd5, %r17, 4;
	add.s64 	%rd6, %rd3, %rd5;
	ld.global.f32 	%f1, [%rd6];
	cvt.rn.f32.s32 	%f2, %r5;
	div.rn.f32 	%f3, %f1, %f2;
	add.s64 	%rd7, %rd4, %rd5;
	ld.global.f32 	%f4, [%rd7];
	add.f32 	%f5, %f4, %f3;
	st.global.f32 	[%rd7], %f5;
$L__BB2_2:
	ret;

}


// ===== COMPILED SASS (sm_100) =====

	.target	sm_100

	.elftype	@"ET_EXEC"


//--------------------- .note.nv.tkinfo           --------------------------
	.section	.note.nv.tkinfo,"",@"SHT_NOTE"
	.sectionflags	@"SHF_NOTE_NV_TKINFO"
	.tkinfo
        /*0018*/ 	.word	0x00000002
        /*0030*/ 	.string	""
        /*0030*/ 	.string	"ptxas"
        /*0030*/ 	.string	"Cuda compilation tools, release 13.0, V13.0.88"
        /*0030*/ 	.string	"Build cuda_13.0.r13.0/compiler.36424714_0"
        /*0030*/ 	.string	"-arch sm_100 -m 64 "



//--------------------- .note.nv.cuinfo           --------------------------
	.section	.note.nv.cuinfo,"",@"SHT_NOTE"
	.sectionflags	@"SHF_NOTE_NV_CUINFO"
        /*0018*/ 	.short	0x0002
        /*001a*/ 	.short	0x0064
        /*001c*/ 	.short	0x0082
	.zero		2


//--------------------- .nv.info                  --------------------------
	.section	.nv.info,"",@"SHT_CUDA_INFO"
	.align	4


	//----- nvinfo : EIATTR_REGCOUNT
	.align		4
        /*0000*/ 	.byte	0x04, 0x2f
        /*0002*/ 	.short	(.L_10 - .L_9)
	.align		4
.L_9:
        /*0004*/ 	.word	index@(_Z7getRandP4int2)
        /*0008*/ 	.word	0x00000009


	//----- nvinfo : EIATTR_FRAME_SIZE
	.align		4
.L_10:
        /*000c*/ 	.byte	0x04, 0x11
        /*000e*/ 	.short	(.L_12 - .L_11)
	.align		4
.L_11:
        /*0010*/ 	.word	index@($__internal_1_$__cuda_sm20_sqrt_rn_f32_slowpath)
        /*0014*/ 	.word	0x00000000


	//----- nvinfo : EIATTR_FRAME_SIZE
	.align		4
.L_12:
        /*0018*/ 	.byte	0x04, 0x11
        /*001a*/ 	.short	(.L_14 - .L_13)
	.align		4
.L_13:
        /*001c*/ 	.word	index@(_Z7getRandP4int2)
        /*0020*/ 	.word	0x00000000


	//----- nvinfo : EIATTR_REGCOUNT
	.align		4
.L_14:
        /*0024*/ 	.byte	0x04, 0x2f
        /*0026*/ 	.short	(.L_16 - .L_15)
	.align		4
.L_15:
        /*0028*/ 	.word	index@(_Z9initQueuePKfiiiii)
        /*002c*/ 	.word	0x00000004


	//----- nvinfo : EIATTR_FRAME_SIZE
	.align		4
.L_16:
        /*0030*/ 	.byte	0x04, 0x11
        /*0032*/ 	.short	(.L_18 - .L_17)
	.align		4
.L_17:
        /*0034*/ 	.word	index@(_Z9initQueuePKfiiiii)
        /*0038*/ 	.word	0x00000000


	//----- nvinfo : EIATTR_REGCOUNT
	.align		4
.L_18:
        /*003c*/ 	.byte	0x04, 0x2f
        /*003e*/ 	.short	(.L_20 - .L_19)
	.align		4
.L_19:
        /*0040*/ 	.word	index@(_Z24nlm_filter_random_globalPKfPfiiffiiii)
        /*0044*/ 	.word	0x00000010


	//----- nvinfo : EIATTR_FRAME_SIZE
	.align		4
.L_20:
        /*0048*/ 	.byte	0x04, 0x11
        /*004a*/ 	.short	(.L_22 - .L_21)
	.align		4
.L_21:
        /*004c*/ 	.word	index@($__internal_0_$__cuda_sm3x_div_rn_noftz_f32_slowpath)
        /*0050*/ 	.word	0x00000000


	//----- nvinfo : EIATTR_FRAME_SIZE
	.align		4
.L_22:
        /*0054*/ 	.byte	0x04, 0x11
        /*0056*/ 	.short	(.L_24 - .L_23)
	.align		4
.L_23:
        /*0058*/ 	.word	index@(_Z24nlm_filter_random_globalPKfPfiiffiiii)
        /*005c*/ 	.word	0x00000000


	//----- nvinfo : EIATTR_MIN_STACK_SIZE
	.align		4
.L_24:
        /*0060*/ 	.byte	0x04, 0x12
        /*0062*/ 	.short	(.L_26 - .L_25)
	.align		4
.L_25:
        /*0064*/ 	.word	index@(_Z24nlm_filter_random_globalPKfPfiiffiiii)
        /*0068*/ 	.word	0x00000000


	//----- nvinfo : EIATTR_MIN_STACK_SIZE
	.align		4
.L_26:
        /*006c*/ 	.byte	0x04, 0x12
        /*006e*/ 	.short	(.L_28 - .L_27)
	.align		4
.L_27:
        /*0070*/ 	.word	index@(_Z9initQueuePKfiiiii)
        /*0074*/ 	.word	0x00000000


	//----- nvinfo : EIATTR_MIN_STACK_SIZE
	.align		4
.L_28:
        /*0078*/ 	.byte	0x04, 0x12
        /*007a*/ 	.short	(.L_30 - .L_29)
	.align		4
.L_29:
        /*007c*/ 	.word	index@(_Z7getRandP4int2)
        /*0080*/ 	.word	0x00000000
.L_30:


//--------------------- .nv.compat                --------------------------
	.section	.nv.compat,"",@"SHT_CUDA_COMPAT_INFO"
	.align	4
        /*0000*/ 	.byte	0x02, 0x09, 0x00, 0x00, 0x02, 0x02, 0x01, 0x00, 0x02, 0x05, 0x05, 0x00, 0x03, 0x07, 0x01, 0x01
        /*0010*/ 	.byte	0x02, 0x03, 0x00, 0x00, 0x02, 0x06, 0x01, 0x00, 0x04, 0x0b, 0x08, 0x00, 0x01, 0x00, 0x00, 0x00
        /*0020*/ 	.byte	0x00, 0x00, 0x00, 0x00


//--------------------- .nv.info._Z24nlm_filter_random_globalPKfPfiiffiiii --------------------------
	.section	.nv.info._Z24nlm_filter_random_globalPKfPfiiffiiii,"",@"SHT_CUDA_INFO"
	.sectionflags	@""
	.align	4


	//----- nvinfo : EIATTR_CUDA_API_VERSION
	.align		4
        /*0000*/ 	.byte	0x04, 0x37
        /*0002*/ 	.short	(.L_32 - .L_31)
.L_31:
        /*0004*/ 	.word	0x00000082


	//----- nvinfo : EIATTR_KPARAM_INFO
	.align		4
.L_32:
        /*0008*/ 	.byte	0x04, 0x17
        /*000a*/ 	.short	(.L_34 - .L_33)
.L_33:
        /*000c*/ 	.word	0x00000000
        /*0010*/ 	.short	0x0009
        /*0012*/ 	.short	0x002c
        /*0014*/ 	.byte	0x00, 0xf0, 0x11, 0x00


	//----- nvinfo : EIATTR_KPARAM_INFO
	.align		4
.L_34:
        /*0018*/ 	.byte	0x04, 0x17
        /*001a*/ 	.short	(.L_36 - .L_35)
.L_35:
        /*001c*/ 	.word	0x00000000
        /*0020*/ 	.short	0x0008
        /*0022*/ 	.short	0x0028
        /*0024*/ 	.byte	0x00, 0xf0, 0x11, 0x00


	//----- nvinfo : EIATTR_KPARAM_INFO
	.align		4
.L_36:
        /*0028*/ 	.byte	0x04, 0x17
        /*002a*/ 	.short	(.L_38 - .L_37)
.L_37:
        /*002c*/ 	.word	0x00000000
        /*0030*/ 	.short	0x0007
        /*0032*/ 	.short	0x0024
        /*0034*/ 	.byte	0x00, 0xf0, 0x11, 0x00


	//----- nvinfo : EIATTR_KPARAM_INFO
	.align		4
.L_38:
        /*0038*/ 	.byte	0x04, 0x17
        /*003a*/ 	.short	(.L_40 - .L_39)
.L_39:
        /*003c*/ 	.word	0x00000000
        /*0040*/ 	.short	0x0006
        /*0042*/ 	.short	0x0020
        /*0044*/ 	.byte	0x00, 0xf0, 0x11, 0x00


	//----- nvinfo : EIATTR_KPARAM_INFO
	.align		4
.L_40:
        /*0048*/ 	.byte	0x04, 0x17
        /*004a*/ 	.short	(.L_42 - .L_41)
.L_41:
        /*004c*/ 	.word	0x00000000
        /*0050*/ 	.short	0x0005
        /*0052*/ 	.short	0x001c
        /*0054*/ 	.byte	0x00, 0xf0, 0x11, 0x00


	//----- nvinfo : EIATTR_KPARAM_INFO
	.align		4
.L_42:
        /*0058*/ 	.byte	0x04, 0x17
        /*005a*/ 	.short	(.L_44 - .L_43)
.L_43:
        /*005c*/ 	.word	0x00000000
        /*0060*/ 	.short	0x0004
        /*0062*/ 	.short	0x0018
        /*0064*/ 	.byte	0x00, 0xf0, 0x11, 0x00


	//----- nvinfo : EIATTR_KPARAM_INFO
	.align		4
.L_44:
        /*0068*/ 	.byte	0x04, 0x17
        /*006a*/ 	.short	(.L_46 - .L_45)
.L_45:
        /*006c*/ 	.word	0x00000000
        /*0070*/ 	.short	0x0003
        /*0072*/ 	.short	0x0014
        /*0074*/ 	.byte	0x00, 0xf0, 0x11, 0x00


	//----- nvinfo : EIATTR_KPARAM_INFO
	.align		4
.L_46:
        /*0078*/ 	.byte	0x04, 0x17
        /*007a*/ 	.short	(.L_48 - .L_47)
.L_47:
        /*007c*/ 	.word	0x00000000
        /*0080*/ 	.short	0x0002
        /*0082*/ 	.short	0x0010
        /*0084*/ 	.byte	0x00, 0xf0, 0x11, 0x00


	//----- nvinfo : EIATTR_KPARAM_INFO
	.align		4
.L_48:
        /*0088*/ 	.byte	0x04, 0x17
        /*008a*/ 	.short	(.L_50 - .L_49)
.L_49:
        /*008c*/ 	.word	0x00000000
        /*0090*/ 	.short	0x0001
        /*0092*/ 	.short	0x0008
        /*0094*/ 	.byte	0x00, 0xf5, 0x21, 0x00


	//----- nvinfo : EIATTR_KPARAM_INFO
	.align		4
.L_50:
        /*0098*/ 	.byte	0x04, 0x17
        /*009a*/ 	.short	(.L_52 - .L_51)
.L_51:
        /*009c*/ 	.word	0x00000000
        /*00a0*/ 	.short	0x0000
        /*00a2*/ 	.short	0x0000
        /*00a4*/ 	.byte	0x00, 0xf5, 0x21, 0x00


	//----- nvinfo : EIATTR_SPARSE_MMA_MASK
	.align		4
.L_52:
        /*00a8*/ 	.byte	0x03, 0x50
        /*00aa*/ 	.short	0x0000


	//----- nvinfo : EIATTR_MAXREG_COUNT
	.align		4
        /*00ac*/ 	.byte	0x03, 0x1b
        /*00ae*/ 	.short	0x00ff


	//----- nvinfo : EIATTR_MERCURY_ISA_VERSION
	.align		4
        /*00b0*/ 	.byte	0x03, 0x5f
        /*00b2*/ 	.short	0x0101


	//----- nvinfo : EIATTR_VRC_CTA_INIT_COUNT
	.align		4
        /*00b4*/ 	.byte	0x02, 0x4a
	.zero		1
	.zero		1


	//----- nvinfo : EIATTR_EXIT_INSTR_OFFSETS
	.align		4
        /*00b8*/ 	.byte	0x04, 0x1c
        /*00ba*/ 	.short	(.L_54 - .L_53)


	//   ....[0]....
.L_53:
        /*00bc*/ 	.word	0x000000c0


	//   ....[1]....
        /*00c0*/ 	.word	0x00000290


	//----- nvinfo : EIATTR_CRS_STACK_SIZE
	.align		4
.L_54:
        /*00c4*/ 	.byte	0x04, 0x1e
        /*00c6*/ 	.short	(.L_56 - .L_55)
.L_55:
        /*00c8*/ 	.word	0x00000000


	//----- nvinfo : EIATTR_CBANK_PARAM_SIZE
	.align		4
.L_56:
        /*00cc*/ 	.byte	0x03, 0x19
        /*00ce*/ 	.short	0x0030


	//----- nvinfo : EIATTR_PARAM_CBANK
	.align		4
        /*00d0*/ 	.byte	0x04, 0x0a
        /*00d2*/ 	.short	(.L_58 - .L_57)
	.align		4
.L_57:
        /*00d4*/ 	.word	index@(.nv.constant0._Z24nlm_filter_random_globalPKfPfiiffiiii)
        /*00d8*/ 	.short	0x0380
        /*00da*/ 	.short	0x0030


	//----- nvinfo : EIATTR_SW_WAR
	.align		4
.L_58:
        /*00dc*/ 	.byte	0x04, 0x36
        /*00de*/ 	.short	(.L_60 - .L_59)
.L_59:
        /*00e0*/ 	.word	0x00000008
.L_60:


//--------------------- .nv.info._Z9initQueuePKfiiiii --------------------------
	.section	.nv.info._Z9initQueuePKfiiiii,"",@"SHT_CUDA_INFO"
	.sectionflags	@""
	.align	4


	//----- nvinfo : EIATTR_CUDA_API_VERSION
	.align		4
        /*0000*/ 	.byte	0x04, 0x37
        /*0002*/ 	.short	(.L_62 - .L_61)
.L_61:
        /*0004*/ 	.word	0x00000082


	//----- nvinfo : EIATTR_KPARAM_INFO
	.align		4
.L_62:
        /*0008*/ 	.byte	0x04, 0x17
        /*000a*/ 	.short	(.L_64 - .L_63)
.L_63:
        /*000c*/ 	.word	0x00000000
        /*0010*/ 	.short	0x0005
        /*0012*/ 	.short	0x0018
        /*0014*/ 	.byte	0x00, 0xf0, 0x11, 0x00


	//----- nvinfo : EIATTR_KPARAM_INFO
	.align		4
.L_64:
        /*0018*/ 	.byte	0x04, 0x17
        /*001a*/ 	.short	(.L_66 - .L_65)
.L_65:
        /*001c*/ 	.word	0x00000000
        /*0020*/ 	.short	0x0004
        /*0022*/ 	.short	0x0014
        /*0024*/ 	.byte	0x00, 0xf0, 0x11, 0x00


	//----- nvinfo : EIATTR_KPARAM_INFO
	.align		4
.L_66:
        /*0028*/ 	.byte	0x04, 0x17
        /*002a*/ 	.short	(.L_68 - .L_67)
.L_67:
        /*002c*/ 	.word	0x00000000
        /*0030*/ 	.short	0x0003
        /*0032*/ 	.short	0x0010
        /*0034*/ 	.byte	0x00, 0xf0, 0x11, 0x00


	//----- nvinfo : EIATTR_KPARAM_INFO
	.align		4
.L_68:
        /*0038*/ 	.byte	0x04, 0x17
        /*003a*/ 	.short	(.L_70 - .L_69)
.L_69:
        /*003c*/ 	.word	0x00000000
        /*0040*/ 	.short	0x0002
        /*0042*/ 	.short	0x000c
        /*0044*/ 	.byte	0x00, 0xf0, 0x11, 0x00


	//----- nvinfo : EIATTR_KPARAM_INFO
	.align		4
.L_70:
        /*0048*/ 	.byte	0x04, 0x17
        /*004a*/ 	.short	(.L_72 - .L_71)
.L_71:
        /*004c*/ 	.word	0x00000000
        /*0050*/ 	.short	0x0001
        /*0052*/ 	.short	0x0008
        /*0054*/ 	.byte	0x00, 0xf0, 0x11, 0x00


	//----- nvinfo : EIATTR_KPARAM_INFO
	.align		4
.L_72:
        /*0058*/ 	.byte	0x04, 0x17
        /*005a*/ 	.short	(.L_74 - .L_73)
.L_73:
        /*005c*/ 	.word	0x00000000
        /*0060*/ 	.short	0x0000
        /*0062*/ 	.short	0x0000
        /*0064*/ 	.byte	0x00, 0xf5, 0x21, 0x00


	//----- nvinfo : EIATTR_SPARSE_MMA_MASK
	.align		4
.L_74:
        /*0068*/ 	.byte	0x03, 0x50
        /*006a*/ 	.short	0x0000


	//----- nvinfo : EIATTR_MAXREG_COUNT
	.align		4
        /*006c*/ 	.byte	0x03, 0x1b
        /*006e*/ 	.short	0x00ff


	//----- nvinfo : EIATTR_MERCURY_ISA_VERSION
	.align		4
        /*0070*/ 	.byte	0x03, 0x5f
        /*0072*/ 	.short	0x0101


	//----- nvinfo : EIATTR_VRC_CTA_INIT_COUNT
	.align		4
        /*0074*/ 	.byte	0x02, 0x4a
	.zero		1
	.zero		1


	//----- nvinfo : EIATTR_EXIT_INSTR_OFFSETS
	.align		4
        /*0078*/ 	.byte	0x04, 0x1c
        /*007a*/ 	.short	(.L_76 - .L_75)


	//   ....[0]....
.L_75:
        /*007c*/ 	.word	0x00000010


	//----- nvinfo : EIATTR_CBANK_PARAM_SIZE
	.align		4
.L_76:
        /*0080*/ 	.byte	0x03, 0x19
        /*0082*/ 	.short	0x001c


	//----- nvinfo : EIATTR_PARAM_CBANK
	.align		4
        /*0084*/ 	.byte	0x04, 0x0a
        /*0086*/ 	.short	(.L_78 - .L_77)
	.align		4
.L_77:
        /*0088*/ 	.word	index@(.nv.constant0._Z9initQueuePKfiiiii)
        /*008c*/ 	.short	0x0380
        /*008e*/ 	.short	0x001c


	//----- nvinfo : EIATTR_SW_WAR
	.align		4
.L_78:
        /*0090*/ 	.byte	0x04, 0x36
        /*0092*/ 	.short	(.L_80 - .L_79)
.L_79:
        /*0094*/ 	.word	0x00000008
.L_80:


//--------------------- .nv.info._Z7getRandP4int2 --------------------------
	.section	.nv.info._Z7getRandP4int2,"",@"SHT_CUDA_INFO"
	.sectionflags	@""
	.align	4


	//----- nvinfo : EIATTR_CUDA_API_VERSION
	.align		4
        /*0000*/ 	.byte	0x04, 0x37
        /*0002*/ 	.short	(.L_82 - .L_81)
.L_81:
        /*0004*/ 	.word	0x00000082


	//----- nvinfo : EIATTR_KPARAM_INFO
	.align		4
.L_82:
        /*0008*/ 	.byte	0x04, 0x17
        /*000a*/ 	.short	(.L_84 - .L_83)
.L_83:
        /*000c*/ 	.word	0x00000000
        /*0010*/ 	.short	0x0000
        /*0012*/ 	.short	0x0000
        /*0014*/ 	.byte	0x00, 0xf5, 0x21, 0x00


	//----- nvinfo : EIATTR_SPARSE_MMA_MASK
	.align		4
.L_84:
        /*0018*/ 	.byte	0x03, 0x50
        /*001a*/ 	.short	0x0000


	//----- nvinfo : EIATTR_MAXREG_COUNT
	.align		4
        /*001c*/ 	.byte	0x03, 0x1b
        /*001e*/ 	.short	0x00ff


	//----- nvinfo : EIATTR_MERCURY_ISA_VERSION
	.align		4
        /*0020*/ 	.byte	0x03, 0x5f
        /*0022*/ 	.short	0x0101


	//----- nvinfo : EIATTR_VRC_CTA_INIT_COUNT
	.align		4
        /*0024*/ 	.byte	0x02, 0x4a
	.zero		1
	.zero		1


	//----- nvinfo : EIATTR_EXIT_INSTR_OFFSETS
	.align		4
        /*0028*/ 	.byte	0x04, 0x1c
        /*002a*/ 	.short	(.L_86 - .L_85)


	//   ....[0]....
.L_85:
        /*002c*/ 	.word	0x000004e0


	//----- nvinfo : EIATTR_CRS_STACK_SIZE
	.align		4
.L_86:
        /*0030*/ 	.byte	0x04, 0x1e
        /*0032*/ 	.short	(.L_88 - .L_87)
.L_87:
        /*0034*/ 	.word	0x00000000


	//----- nvinfo : EIATTR_CBANK_PARAM_SIZE
	.align		4
.L_88:
        /*0038*/ 	.byte	0x03, 0x19
        /*003a*/ 	.short	0x0008


	//----- nvinfo : EIATTR_PARAM_CBANK
	.align		4
        /*003c*/ 	.byte	0x04, 0x0a
        /*003e*/ 	.short	(.L_90 - .L_89)
	.align		4
.L_89:
        /*0040*/ 	.word	index@(.nv.constant0._Z7getRandP4int2)
        /*0044*/ 	.short	0x0380
        /*0046*/ 	.short	0x0008


	//----- nvinfo : EIATTR_SW_WAR
	.align		4
.L_90:
        /*0048*/ 	.byte	0x04, 0x36
        /*004a*/ 	.short	(.L_92 - .L_91)
.L_91:
        /*004c*/ 	.word	0x00000008
.L_92:


//--------------------- .nv.callgraph             --------------------------
	.section	.nv.callgraph,"",@"SHT_CUDA_CALLGRAPH"
	.align	4
	.sectionentsize	8
	.align		4
        /*0000*/ 	.word	0x00000000
	.align		4
        /*0004*/ 	.word	0xffffffff
	.align		4
        /*0008*/ 	.word	0x00000000
	.align		4
        /*000c*/ 	.word	0xfffffffe
	.align		4
        /*0010*/ 	.word	0x00000000
	.align		4
        /*0014*/ 	.word	0xfffffffd
	.align		4
        /*0018*/ 	.word	0x00000000
	.align		4
        /*001c*/ 	.word	0xfffffffc


//--------------------- .nv.constant4             --------------------------
	.section	.nv.constant4,"a",@progbits
	.align	8
	.align		8
.nv.constant4:
        /*0000*/ 	.dword	precalc_xorwow_matrix
	.align		8
        /*0008*/ 	.dword	precalc_xorwow_offset_matrix
	.align		8
        /*0010*/ 	.dword	mrg32k3aM1
	.align		8
        /*0018*/ 	.dword	mrg32k3aM2
	.align		8
        /*0020*/ 	.dword	mrg32k3aM1SubSeq
	.align		8
        /*0028*/ 	.dword	mrg32k3aM2SubSeq
	.align		8
        /*0030*/ 	.dword	mrg32k3aM1Seq
	.align		8
        /*0038*/ 	.dword	mrg32k3aM2Seq


//--------------------- .nv.constant3             --------------------------
	.section	.nv.constant3,"a",@progbits
	.align	8
.nv.constant3:
	.type		__cr_lgamma_table,@object
	.size		__cr_lgamma_table,(.L_8 - __cr_lgamma_table)
__cr_lgamma_table:
        /*0000*/ 	.byte	0x00, 0x00, 0x00, 0x00, 0x00, 0x00, 0x00, 0x00, 0x00, 0x00, 0x00, 0x00, 0x00, 0x00, 0x00, 0x00
        /*0010*/ 	.byte	0xef, 0x39, 0xfa, 0xfe, 0x42, 0x2e, 0xe6, 0x3f, 0x02, 0x20, 0x2a, 0xfa, 0x0b, 0xab, 0xfc, 0x3f
        /*0020*/ 	.byte	0xf9, 0x2c, 0x92, 0x7c, 0xa7, 0x6c, 0x09, 0x40, 0xc9, 0x79, 0x44, 0x3c, 0x64, 0x26, 0x13, 0x40
        /*0030*/ 	.byte	0xca, 0x01, 0xcf, 0x3a, 0x27, 0x51, 0x1a, 0x40, 0x30, 0xcc, 0x2d, 0xf3, 0xe1, 0x0c, 0x21, 0x40
        /*0040*/ 	.byte	0x0d, 0xb7, 0xfc, 0x82, 0x8e, 0x35, 0x25, 0x40
.L_8:


//--------------------- .text._Z24nlm_filter_random_globalPKfPfiiffiiii --------------------------
	.section	.text._Z24nlm_filter_random_globalPKfPfiiffiiii,"ax",@progbits
	.align	128
        .global         _Z24nlm_filter_random_globalPKfPfiiffiiii
        .type           _Z24nlm_filter_random_globalPKfPfiiffiiii,@function
        .size           _Z24nlm_filter_random_globalPKfPfiiffiiii,(.L_x_19 - _Z24nlm_filter_random_globalPKfPfiiffiiii)
        .other          _Z24nlm_filter_random_globalPKfPfiiffiiii,@"STO_CUDA_ENTRY STV_DEFAULT"
_Z24nlm_filter_random_globalPKfPfiiffiiii:
.text._Z24nlm_filter_random_globalPKfPfiiffiiii:
[----:B------:R-:W-:Y:S01]  /*0000*/  LDC R1, c[0x0][0x37c] ;  /* 0x0000df00ff017b82 */ /* 0x000fe20000000800 */
[----:B------:R-:W0:Y:S01]  /*0010*/  S2R R2, SR_CTAID.Y ;  /* 0x0000000000027919 */ /* 0x000e220000002600 */
[----:B------:R-:W1:Y:S01]  /*0020*/  LDCU UR4, c[0x0][0x360] ;  /* 0x00006c00ff0477ac */ /* 0x000e620008000800 */
[----:B------:R-:W0:Y:S01]  /*0030*/  S2R R5, SR_TID.Y ;  /* 0x0000000000057919 */ /* 0x000e220000002200 */
[----:B------:R-:W0:Y:S01]  /*0040*/  LDCU UR5, c[0x0][0x364] ;  /* 0x00006c80ff0577ac */ /* 0x000e220008000800 */
[----:B------:R-:W1:Y:S01]  /*0050*/  S2R R0, SR_CTAID.X ;  /* 0x0000000000007919 */ /* 0x000e620000002500 */
[----:B------:R-:W2:Y:S01]  /*0060*/  LDCU.64 UR6, c[0x0][0x390] ;  /* 0x00007200ff0677ac */ /* 0x000ea20008000a00 */
[----:B------:R-:W1:Y:S01]  /*0070*/  S2R R3, SR_TID.X ;  /* 0x0000000000037919 */ /* 0x000e620000002100 */
[----:B0-----:R-:W-:-:S05]  /*0080*/  IMAD R2, R2, UR5, R5 ;  /* 0x0000000502027c24 */ /* 0x001fca000f8e0205 */
[----:B--2---:R-:W-:Y:S01]  /*0090*/  ISETP.GE.AND P0, PT, R2, UR7, PT ;  /* 0x0000000702007c0c */ /* 0x004fe2000bf06270 */
[----:B-1----:R-:W-:-:S05]  /*00a0*/  IMAD R0, R0, UR4, R3 ;  /* 0x0000000400007c24 */ /* 0x002fca000f8e0203 */
[----:B------:R-:W-:-:S13]  /*00b0*/  ISETP.GE.OR P0, PT, R0, UR6, P0 ;  /* 0x0000000600007c0c */ /* 0x000fda0008706670 */
[----:B------:R-:W-:Y:S05]  /*00c0*/  @P0 EXIT ;  /* 0x000000000000094d */ /* 0x000fea0003800000 */
[----:B------:R-:W0:Y:S01]  /*00d0*/  LDCU UR7, c[0x0][0x3a0] ;  /* 0x00007400ff0777ac */ /* 0x000e220008000800 */
[----:B------:R-:W1:Y:S01]  /*00e0*/  LDC.64 R4, c[0x0][0x380] ;  /* 0x0000e000ff047b82 */ /* 0x000e620000000a00 */
[----:B------:R-:W2:Y:S01]  /*00f0*/  LDCU.64 UR4, c[0x0][0x358] ;  /* 0x00006b00ff0477ac */ /* 0x000ea20008000a00 */
[----:B0-----:R-:W-:Y:S02]  /*0100*/  VIADD R0, R0, UR7 ;  /* 0x0000000700007c36 */ /* 0x001fe40008000000 */
[----:B------:R-:W-:-:S04]  /*0110*/  VIADD R3, R2, UR7 ;  /* 0x0000000702037c36 */ /* 0x000fc80008000000 */
[----:B------:R-:W-:Y:S01]  /*0120*/  IMAD R2, R3, UR6, R0 ;  /* 0x0000000603027c24 */ /* 0x000fe2000f8e0200 */
[----:B------:R-:W0:Y:S03]  /*0130*/  LDCU UR6, c[0x0][0x3ac] ;  /* 0x00007580ff0677ac */ /* 0x000e260008000800 */
[----:B-1----:R-:W-:-:S05]  /*0140*/  IMAD.WIDE R4, R2, 0x4, R4 ;  /* 0x0000000402047825 */ /* 0x002fca00078e0204 */
[----:B--2---:R-:W2:Y:S01]  /*0150*/  LDG.E R0, desc[UR4][R4.64] ;  /* 0x0000000404007981 */ /* 0x004ea2000c1e1900 */
[----:B------:R-:W-:Y:S01]  /*0160*/  BSSY.RECONVERGENT B0, `(.L_x_0) ;  /* 0x000000d000007945 */ /* 0x000fe20003800200 */
[----:B0-----:R-:W-:-:S04]  /*0170*/  I2FP.F32.S32 R3, UR6 ;  /* 0x0000000600037c45 */ /* 0x001fc80008201400 */
[----:B------:R-:W0:Y:S02]  /*0180*/  MUFU.RCP R6, R3 ;  /* 0x0000000300067308 */ /* 0x000e240000001000 */
[----:B0-----:R-:W-:-:S04]  /*0190*/  FFMA R7, -R3, R6, 1 ;  /* 0x3f80000003077423 */ /* 0x001fc80000000106 */
[----:B------:R-:W-:Y:S02]  /*01a0*/  FFMA R7, R6, R7, R6 ;  /* 0x0000000706077223 */ /* 0x000fe40000000006 */
[----:B--2---:R-:W0:Y:S02]  /*01b0*/  FCHK P0, R0, R3 ;  /* 0x0000000300007302 */ /* 0x004e240000000000 */
[----:B------:R-:W-:-:S04]  /*01c0*/  FFMA R6, R0, R7, RZ ;  /* 0x0000000700067223 */ /* 0x000fc800000000ff */
[----:B------:R-:W-:-:S04]  /*01d0*/  FFMA R8, -R3, R6, R0 ;  /* 0x0000000603087223 */ /* 0x000fc80000000100 */
[----:B------:R-:W-:Y:S01]  /*01e0*/  FFMA R6, R7, R8, R6 ;  /* 0x0000000807067223 */ /* 0x000fe20000000006 */
[----:B0-----:R-:W-:Y:S06]  /*01f0*/  @!P0 BRA `(.L_x_1) ;  /* 0x00000000000c8947 */ /* 0x001fec0003800000 */
[----:B------:R-:W-:-:S07]  /*0200*/  MOV R4, 0x220 ;  /* 0x0000022000047802 */ /* 0x000fce0000000f00 */
[----:B------:R-:W-:Y:S05]  /*0210*/  CALL.REL.NOINC `($__internal_0_$__cuda_sm3x_div_rn_noftz_f32_slowpath) ;  /* 0x0000000000207944 */ /* 0x000fea0003c00000 */
[----:B------:R-:W-:-:S07]  /*0220*/  IMAD.MOV.U32 R6, RZ, RZ, R0 ;  /* 0x000000ffff067224 */ /* 0x000fce00078e0000 */
.L_x_1:
[----:B------:R-:W-:Y:S05]  /*0230*/  BSYNC.RECONVERGENT B0 ;  /* 0x0000000000007941 */ /* 0x000fea0003800200 */
.L_x_0:
[----:B------:R-:W0:Y:S02]  /*0240*/  LDC.64 R4, c[0x0][0x388] ;  /* 0x0000e200ff047b82 */ /* 0x000e240000000a00 */
[----:B0-----:R-:W-:-:S05]  /*0250*/  IMAD.WIDE R2, R2, 0x4, R4 ;  /* 0x0000000402027825 */ /* 0x001fca00078e0204 */
[----:B------:R-:W2:Y:S02]  /*0260*/  LDG.E R5, desc[UR4][R2.64] ;  /* 0x0000000402057981 */ /* 0x000ea4000c1e1900 */
[----:B--2---:R-:W-:-:S05]  /*0270*/  FADD R5, R5, R6 ;  /* 0x0000000605057221 */ /* 0x004fca0000000000 */
[----:B------:R-:W-:Y:S01]  /*0280*/  STG.E desc[UR4][R2.64], R5 ;  /* 0x0000000502007986 */ /* 0x000fe2000c101904 */
[----:B------:R-:W-:Y:S05]  /*0290*/  EXIT ;  /* 0x000000000000794d */ /* 0x000fea0003800000 */
        .weak           $__internal_0_$__cuda_sm3x_div_rn_noftz_f32_slowpath
        .type           $__internal_0_$__cuda_sm3x_div_rn_noftz_f32_slowpath,@function
        .size           $__internal_0_$__cuda_sm3x_div_rn_noftz_f32_slowpath,(.L_x_19 - $__internal_0_$__cuda_sm3x_div_rn_noftz_f32_slowpath)
$__internal_0_$__cuda_sm3x_div_rn_noftz_f32_slowpath:
[--C-:B------:R-:W-:Y:S01]  /*02a0*/  SHF.R.U32.HI R6, RZ, 0x17, R3.reuse ;  /* 0x00000017ff067819 */ /* 0x100fe20000011603 */
[----:B------:R-:W-:Y:S01]  /*02b0*/  BSSY.RECONVERGENT B1, `(.L_x_2) ;  /* 0x0000064000017945 */ /* 0x000fe20003800200 */
[--C-:B------:R-:W-:Y:S01]  /*02c0*/  SHF.R.U32.HI R5, RZ, 0x17, R0.reuse ;  /* 0x00000017ff057819 */ /* 0x100fe20000011600 */
[----:B------:R-:W-:Y:S01]  /*02d0*/  IMAD.MOV.U32 R7, RZ, RZ, R0 ;  /* 0x000000ffff077224 */ /* 0x000fe200078e0000 */
[----:B------:R-:W-:Y:S01]  /*02e0*/  LOP3.LUT R6, R6, 0xff, RZ, 0xc0, !PT ;  /* 0x000000ff06067812 */ /* 0x000fe200078ec0ff */
[----:B------:R-:W-:Y:S01]  /*02f0*/  IMAD.MOV.U32 R8, RZ, RZ, R3 ;  /* 0x000000ffff087224 */ /* 0x000fe200078e0003 */
[----:B------:R-:W-:-:S03]  /*0300*/  LOP3.LUT R5, R5, 0xff, RZ, 0xc0, !PT ;  /* 0x000000ff05057812 */ /* 0x000fc600078ec0ff */
[----:B------:R-:W-:Y:S02]  /*0310*/  VIADD R11, R6, 0xffffffff ;  /* 0xffffffff060b7836 */ /* 0x000fe40000000000 */
[----:B------:R-:W-:-:S03]  /*0320*/  VIADD R10, R5, 0xffffffff ;  /* 0xffffffff050a7836 */ /* 0x000fc60000000000 */
[----:B------:R-:W-:-:S04]  /*0330*/  ISETP.GT.U32.AND P0, PT, R11, 0xfd, PT ;  /* 0x000000fd0b00780c */ /* 0x000fc80003f04070 */
[----:B------:R-:W-:-:S13]  /*0340*/  ISETP.GT.U32.OR P0, PT, R10, 0xfd, P0 ;  /* 0x000000fd0a00780c */ /* 0x000fda0000704470 */
[----:B------:R-:W-:Y:S01]  /*0350*/  @!P0 IMAD.MOV.U32 R9, RZ, RZ, RZ ;  /* 0x000000ffff098224 */ /* 0x000fe200078e00ff */
[----:B------:R-:W-:Y:S06]  /*0360*/  @!P0 BRA `(.L_x_3) ;  /* 0x00000000005c8947 */ /* 0x000fec0003800000 */
[----:B------:R-:W-:Y:S02]  /*0370*/  FSETP.GTU.FTZ.AND P0, PT, |R0|, +INF , PT ;  /* 0x7f8000000000780b */ /* 0x000fe40003f1c200 */
[----:B------:R-:W-:-:S04]  /*0380*/  FSETP.GTU.FTZ.AND P1, PT, |R3|, +INF , PT ;  /* 0x7f8000000300780b */ /* 0x000fc80003f3c200 */
[----:B------:R-:W-:-:S13]  /*0390*/  PLOP3.LUT P0, PT, P0, P1, PT, 0xf8, 0x8f ;  /* 0x00000000008f781c */ /* 0x000fda0000703f70 */
[----:B------:R-:W-:Y:S05]  /*03a0*/  @P0 BRA `(.L_x_4) ;  /* 0x00000004004c0947 */ /* 0x000fea0003800000 */
[----:B------:R-:W-:-:S13]  /*03b0*/  LOP3.LUT P0, RZ, R8, 0x7fffffff, R7, 0xc8, !PT ;  /* 0x7fffffff08ff7812 */ /* 0x000fda000780c807 */
[----:B------:R-:W-:Y:S05]  /*03c0*/  @!P0 BRA `(.L_x_5) ;  /* 0x00000004003c8947 */ /* 0x000fea0003800000 */
[C---:B------:R-:W-:Y:S02]  /*03d0*/  FSETP.NEU.FTZ.AND P2, PT, |R0|.reuse, +INF , PT ;  /* 0x7f8000000000780b */ /* 0x040fe40003f5d200 */
[----:B------:R-:W-:Y:S02]  /*03e0*/  FSETP.NEU.FTZ.AND P1, PT, |R3|, +INF , PT ;  /* 0x7f8000000300780b */ /* 0x000fe40003f3d200 */
[----:B------:R-:W-:-:S11]  /*03f0*/  FSETP.NEU.FTZ.AND P0, PT, |R0|, +INF , PT ;  /* 0x7f8000000000780b */ /* 0x000fd60003f1d200 */
[----:B------:R-:W-:Y:S05]  /*0400*/  @!P1 BRA !P2, `(.L_x_5) ;  /* 0x00000004002c9947 */ /* 0x000fea0005000000 */
[----:B------:R-:W-:-:S04]  /*0410*/  LOP3.LUT P2, RZ, R7, 0x7fffffff, RZ, 0xc0, !PT ;  /* 0x7fffffff07ff7812 */ /* 0x000fc8000784c0ff */
[----:B------:R-:W-:-:S13]  /*0420*/  PLOP3.LUT P1, PT, P1, P2, PT, 0x2f, 0xf2 ;  /* 0x0000000000f2781c */ /* 0x000fda0000f24577 */
[----:B------:R-:W-:Y:S05]  /*0430*/  @P1 BRA `(.L_x_6) ;  /* 0x0000000400181947 */ /* 0x000fea0003800000 */
[----:B------:R-:W-:-:S04]  /*0440*/  LOP3.LUT P1, RZ, R8, 0x7fffffff, RZ, 0xc0, !PT ;  /* 0x7fffffff08ff7812 */ /* 0x000fc8000782c0ff */
[----:B------:R-:W-:-:S13]  /*0450*/  PLOP3.LUT P0, PT, P0, P1, PT, 0x2f, 0xf2 ;  /* 0x0000000000f2781c */ /* 0x000fda0000702577 */
[----:B------:R-:W-:Y:S05]  /*0460*/  @P0 BRA `(.L_x_7) ;  /* 0x0000000400000947 */ /* 0x000fea0003800000 */
[----:B------:R-:W-:Y:S02]  /*0470*/  ISETP.GE.AND P0, PT, R10, RZ, PT ;  /* 0x000000ff0a00720c */ /* 0x000fe40003f06270 */
[----:B------:R-:W-:-:S11]  /*0480*/  ISETP.GE.AND P1, PT, R11, RZ, PT ;  /* 0x000000ff0b00720c */ /* 0x000fd60003f26270 */
[----:B------:R-:W-:Y:S02]  /*0490*/  @P0 IMAD.MOV.U32 R9, RZ, RZ, RZ ;  /* 0x000000ffff090224 */ /* 0x000fe400078e00ff */
[----:B------:R-:W-:Y:S01]  /*04a0*/  @!P0 FFMA R7, R0, 1.84467440737095516160e+19, RZ ;  /* 0x5f80000000078823 */ /* 0x000fe200000000ff */
[----:B------:R-:W-:Y:S02]  /*04b0*/  @!P0 IMAD.MOV.U32 R9, RZ, RZ, -0x40 ;  /* 0xffffffc0ff098424 */ /* 0x000fe400078e00ff */
[----:B------:R-:W-:Y:S02]  /*04c0*/  @!P1 FFMA R8, R3, 1.84467440737095516160e+19, RZ ;  /* 0x5f80000003089823 */ /* 0x000fe400000000ff */
[----:B------:R-:W-:-:S07]  /*04d0*/  @!P1 VIADD R9, R9, 0x40 ;  /* 0x0000004009099836 */ /* 0x000fce0000000000 */
.L_x_3:
[----:B------:R-:W-:Y:S01]  /*04e0*/  LEA R3, R6, 0xc0800000, 0x17 ;  /* 0xc080000006037811 */ /* 0x000fe200078eb8ff */
[----:B------:R-:W-:Y:S01]  /*04f0*/  VIADD R5, R5, 0xffffff81 ;  /* 0xffffff8105057836 */ /* 0x000fe20000000000 */
[----:B------:R-:W-:Y:S03]  /*0500*/  BSSY.RECONVERGENT B2, `(.L_x_8) ;  /* 0x0000035000027945 */ /* 0x000fe60003800200 */
[----:B------:R-:W-:Y:S01]  /*0510*/  IMAD.IADD R3, R8, 0x1, -R3 ;  /* 0x0000000108037824 */ /* 0x000fe200078e0a03 */
[C---:B------:R-:W-:Y:S01]  /*0520*/  IADD3 R6, PT, PT, R5.reuse, 0x7f, -R6 ;  /* 0x0000007f05067810 */ /* 0x040fe20007ffe806 */
[----:B------:R-:W-:Y:S02]  /*0530*/  IMAD R0, R5, -0x800000, R7 ;  /* 0xff80000005007824 */ /* 0x000fe400078e0207 */
[----:B------:R-:W0:Y:S01]  /*0540*/  MUFU.RCP R8, R3 ;  /* 0x0000000300087308 */ /* 0x000e220000001000 */
[----:B------:R-:W-:Y:S01]  /*0550*/  FADD.FTZ R11, -R3, -RZ ;  /* 0x800000ff030b7221 */ /* 0x000fe20000010100 */
[----:B------:R-:W-:-:S03]  /*0560*/  IMAD.IADD R6, R6, 0x1, R9 ;  /* 0x0000000106067824 */ /* 0x000fc600078e0209 */
[----:B0-----:R-:W-:-:S04]  /*0570*/  FFMA R13, R8, R11, 1 ;  /* 0x3f800000080d7423 */ /* 0x001fc8000000000b */
[----:B------:R-:W-:-:S04]  /*0580*/  FFMA R10, R8, R13, R8 ;  /* 0x0000000d080a7223 */ /* 0x000fc80000000008 */
[----:B------:R-:W-:-:S04]  /*0590*/  FFMA R7, R0, R10, RZ ;  /* 0x0000000a00077223 */ /* 0x000fc800000000ff */
[----:B------:R-:W-:-:S04]  /*05a0*/  FFMA R8, R11, R7, R0 ;  /* 0x000000070b087223 */ /* 0x000fc80000000000 */
[----:B------:R-:W-:-:S04]  /*05b0*/  FFMA R7, R10, R8, R7 ;  /* 0x000000080a077223 */ /* 0x000fc80000000007 */
[----:B------:R-:W-:-:S04]  /*05c0*/  FFMA R8, R11, R7, R0 ;  /* 0x000000070b087223 */ /* 0x000fc80000000000 */
[----:B------:R-:W-:-:S05]  /*05d0*/  FFMA R0, R10, R8, R7 ;  /* 0x000000080a007223 */ /* 0x000fca0000000007 */
[----:B------:R-:W-:-:S04]  /*05e0*/  SHF.R.U32.HI R3, RZ, 0x17, R0 ;  /* 0x00000017ff037819 */ /* 0x000fc80000011600 */
[----:B------:R-:W-:-:S05]  /*05f0*/  LOP3.LUT R3, R3, 0xff, RZ, 0xc0, !PT ;  /* 0x000000ff03037812 */ /* 0x000fca00078ec0ff */
[----:B------:R-:W-:-:S04]  /*0600*/  IMAD.IADD R9, R3, 0x1, R6 ;  /* 0x0000000103097824 */ /* 0x000fc800078e0206 */
[----:B------:R-:W-:-:S05]  /*0610*/  VIADD R3, R9, 0xffffffff ;  /* 0xffffffff09037836 */ /* 0x000fca0000000000 */
[----:B------:R-:W-:-:S13]  /*0620*/  ISETP.GE.U32.AND P0, PT, R3, 0xfe, PT ;  /* 0x000000fe0300780c */ /* 0x000fda0003f06070 */
[----:B------:R-:W-:Y:S05]  /*0630*/  @!P0 BRA `(.L_x_9) ;  /* 0x0000000000808947 */ /* 0x000fea0003800000 */
[----:B------:R-:W-:-:S13]  /*0640*/  ISETP.GT.AND P0, PT, R9, 0xfe, PT ;  /* 0x000000fe0900780c */ /* 0x000fda0003f04270 */
[----:B------:R-:W-:Y:S05]  /*0650*/  @P0 BRA `(.L_x_10) ;  /* 0x00000000006c0947 */ /* 0x000fea0003800000 */
[----:B------:R-:W-:-:S13]  /*0660*/  ISETP.GE.AND P0, PT, R9, 0x1, PT ;  /* 0x000000010900780c */ /* 0x000fda0003f06270 */
[----:B------:R-:W-:Y:S05]  /*0670*/  @P0 BRA `(.L_x_11) ;  /* 0x0000000000740947 */ /* 0x000fea0003800000 */
[----:B------:R-:W-:Y:S02]  /*0680*/  ISETP.GE.AND P0, PT, R9, -0x18, PT ;  /* 0xffffffe80900780c */ /* 0x000fe40003f06270 */
[----:B------:R-:W-:-:S11]  /*0690*/  LOP3.LUT R0, R0, 0x80000000, RZ, 0xc0, !PT ;  /* 0x8000000000007812 */ /* 0x000fd600078ec0ff */
[----:B------:R-:W-:Y:S05]  /*06a0*/  @!P0 BRA `(.L_x_11) ;  /* 0x0000000000688947 */ /* 0x000fea0003800000 */
[CCC-:B------:R-:W-:Y:S01]  /*06b0*/  FFMA.RZ R3, R10.reuse, R8.reuse, R7.reuse ;  /* 0x000000080a037223 */ /* 0x1c0fe2000000c007 */
[CCC-:B------:R-:W-:Y:S01]  /*06c0*/  FFMA.RM R6, R10.reuse, R8.reuse, R7.reuse ;  /* 0x000000080a067223 */ /* 0x1c0fe20000004007 */
[C---:B------:R-:W-:Y:S02]  /*06d0*/  ISETP.NE.AND P2, PT, R9.reuse, RZ, PT ;  /* 0x000000ff0900720c */ /* 0x040fe40003f45270 */
[----:B------:R-:W-:Y:S02]  /*06e0*/  ISETP.NE.AND P1, PT, R9, RZ, PT ;  /* 0x000000ff0900720c */ /* 0x000fe40003f25270 */
[----:B------:R-:W-:Y:S01]  /*06f0*/  LOP3.LUT R5, R3, 0x7fffff, RZ, 0xc0, !PT ;  /* 0x007fffff03057812 */ /* 0x000fe200078ec0ff */
[----:B------:R-:W-:Y:S01]  /*0700*/  FFMA.RP R3, R10, R8, R7 ;  /* 0x000000080a037223 */ /* 0x000fe20000008007 */
[----:B------:R-:W-:Y:S02]  /*0710*/  VIADD R8, R9, 0x20 ;  /* 0x0000002009087836 */ /* 0x000fe40000000000 */
[----:B------:R-:W-:Y:S01]  /*0720*/  LOP3.LUT R5, R5, 0x800000, RZ, 0xfc, !PT ;  /* 0x0080000005057812 */ /* 0x000fe200078efcff */
[----:B------:R-:W-:Y:S01]  /*0730*/  IMAD.MOV R7, RZ, RZ, -R9 ;  /* 0x000000ffff077224 */ /* 0x000fe200078e0a09 */
[----:B------:R-:W-:-:S02]  /*0740*/  FSETP.NEU.FTZ.AND P0, PT, R3, R6, PT ;  /* 0x000000060300720b */ /* 0x000fc40003f1d000 */
[----:B------:R-:W-:Y:S02]  /*0750*/  SHF.L.U32 R8, R5, R8, RZ ;  /* 0x0000000805087219 */ /* 0x000fe400000006ff */
[----:B------:R-:W-:Y:S02]  /*0760*/  SEL R6, R7, RZ, P2 ;  /* 0x000000ff07067207 */ /* 0x000fe40001000000 */
[----:B------:R-:W-:Y:S02]  /*0770*/  ISETP.NE.AND P1, PT, R8, RZ, P1 ;  /* 0x000000ff0800720c */ /* 0x000fe40000f25270 */
[----:B------:R-:W-:Y:S02]  /*0780*/  SHF.R.U32.HI R6, RZ, R6, R5 ;  /* 0x00000006ff067219 */ /* 0x000fe40000011605 */
[----:B------:R-:W-:Y:S02]  /*0790*/  PLOP3.LUT P0, PT, P0, P1, PT, 0xf8, 0x8f ;  /* 0x00000000008f781c */ /* 0x000fe40000703f70 */
[----:B------:R-:W-:-:S02]  /*07a0*/  SHF.R.U32.HI R8, RZ, 0x1, R6 ;  /* 0x00000001ff087819 */ /* 0x000fc40000011606 */
[----:B------:R-:W-:-:S04]  /*07b0*/  SEL R3, RZ, 0x1, !P0 ;  /* 0x00000001ff037807 */ /* 0x000fc80004000000 */
[----:B------:R-:W-:-:S04]  /*07c0*/  LOP3.LUT R3, R3, 0x1, R8, 0xf8, !PT ;  /* 0x0000000103037812 */ /* 0x000fc800078ef808 */
[----:B------:R-:W-:-:S05]  /*07d0*/  LOP3.LUT R3, R3, R6, RZ, 0xc0, !PT ;  /* 0x0000000603037212 */ /* 0x000fca00078ec0ff */
[----:B------:R-:W-:-:S05]  /*07e0*/  IMAD.IADD R3, R8, 0x1, R3 ;  /* 0x0000000108037824 */ /* 0x000fca00078e0203 */
[----:B------:R-:W-:Y:S01]  /*07f0*/  LOP3.LUT R0, R3, R0, RZ, 0xfc, !PT ;  /* 0x0000000003007212 */ /* 0x000fe200078efcff */
[----:B------:R-:W-:Y:S06]  /*0800*/  BRA `(.L_x_11) ;  /* 0x0000000000107947 */ /* 0x000fec0003800000 */
.L_x_10:
[----:B------:R-:W-:-:S04]  /*0810*/  LOP3.LUT R0, R0, 0x80000000, RZ, 0xc0, !PT ;  /* 0x8000000000007812 */ /* 0x000fc800078ec0ff */
[----:B------:R-:W-:Y:S01]  /*0820*/  LOP3.LUT R0, R0, 0x7f800000, RZ, 0xfc, !PT ;  /* 0x7f80000000007812 */ /* 0x000fe200078efcff */
[----:B------:R-:W-:Y:S06]  /*0830*/  BRA `(.L_x_11) ;  /* 0x0000000000047947 */ /* 0x000fec0003800000 */
.L_x_9:
[----:B------:R-:W-:-:S07]  /*0840*/  IMAD R0, R6, 0x800000, R0 ;  /* 0x0080000006007824 */ /* 0x000fce00078e0200 */
.L_x_11:
[----:B------:R-:W-:Y:S05]  /*0850*/  BSYNC.RECONVERGENT B2 ;  /* 0x0000000000027941 */ /* 0x000fea0003800200 */
.L_x_8:
[----:B------:R-:W-:Y:S05]  /*0860*/  BRA `(.L_x_12) ;  /* 0x0000000000207947 */ /* 0x000fea0003800000 */
.L_x_7:
[----:B------:R-:W-:-:S04]  /*0870*/  LOP3.LUT R0, R8, 0x80000000, R7, 0x48, !PT ;  /* 0x8000000008007812 */ /* 0x000fc800078e4807 */
[----:B------:R-:W-:Y:S01]  /*0880*/  LOP3.LUT R0, R0, 0x7f800000, RZ, 0xfc, !PT ;  /* 0x7f80000000007812 */ /* 0x000fe200078efcff */
[----:B------:R-:W-:Y:S06]  /*0890*/  BRA `(.L_x_12) ;  /* 0x0000000000147947 */ /* 0x000fec0003800000 */
.L_x_6:
[----:B------:R-:W-:Y:S01]  /*08a0*/  LOP3.LUT R0, R8, 0x80000000, R7, 0x48, !PT ;  /* 0x8000000008007812 */ /* 0x000fe200078e4807 */
[----:B------:R-:W-:Y:S06]  /*08b0*/  BRA `(.L_x_12) ;  /* 0x00000000000c7947 */ /* 0x000fec0003800000 */
.L_x_5:
[----:B------:R-:W0:Y:S01]  /*08c0*/  MUFU.RSQ R0, -QNAN ;  /* 0xffc0000000007908 */ /* 0x000e220000001400 */
[----:B------:R-:W-:Y:S05]  /*08d0*/  BRA `(.L_x_12) ;  /* 0x0000000000047947 */ /* 0x000fea0003800000 */
.L_x_4:
[----:B------:R-:W-:-:S07]  /*08e0*/  FADD.FTZ R0, R0, R3 ;  /* 0x0000000300007221 */ /* 0x000fce0000010000 */
.L_x_12:
[----:B------:R-:W-:Y:S05]  /*08f0*/  BSYNC.RECONVERGENT B1 ;  /* 0x0000000000017941 */ /* 0x000fea0003800200 */
.L_x_2:
[----:B------:R-:W-:-:S04]  /*0900*/  IMAD.MOV.U32 R5, RZ, RZ, 0x0 ;  /* 0x00000000ff057424 */ /* 0x000fc800078e00ff */
[----:B0-----:R-:W-:Y:S05]  /*0910*/  RET.REL.NODEC R4 `(_Z24nlm_filter_random_globalPKfPfiiffiiii) ;  /* 0xfffffff404b87950 */ /* 0x001fea0003c3ffff */
.L_x_13:
[----:B------:R-:W-:-:S00]  /*0920*/  BRA `(.L_x_13) ;  /* 0xfffffffc00fc7947 */ /* 0x000fc0000383ffff */
[----:B------:R-:W-:-:S00]  /*0930*/  NOP ;  /* 0x0000000000007918 */ /* 0x000fc00000000000 */
        /* <DEDUP_REMOVED lines=12> */
.L_x_19:


//--------------------- .text._Z9initQueuePKfiiiii --------------------------
	.section	.text._Z9initQueuePKfiiiii,"ax",@progbits
	.align	128
        .global         _Z9initQueuePKfiiiii
        .type           _Z9initQueuePKfiiiii,@function
        .size           _Z9initQueuePKfiiiii,(.L_x_22 - _Z9initQueuePKfiiiii)
        .other          _Z9initQueuePKfiiiii,@"STO_CUDA_ENTRY STV_DEFAULT"
_Z9initQueuePKfiiiii:
.text._Z9initQueuePKfiiiii:
[----:B------:R-:W-:Y:S01]  /*0000*/  LDC R1, c[0x0][0x37c] ;  /* 0x0000df00ff017b82 */ /* 0x000fe20000000800 */
[----:B------:R-:W-:Y:S05]  /*0010*/  EXIT ;  /* 0x000000000000794d */ /* 0x000fea0003800000 */
.L_x_14:
        /* <DEDUP_REMOVED lines=14> */
.L_x_22:


//--------------------- .text._Z7getRandP4int2    --------------------------
	.section	.text._Z7getRandP4int2,"ax",@progbits
	.align	128
        .global         _Z7getRandP4int2
        .type           _Z7getRandP4int2,@function
        .size           _Z7getRandP4int2,(.L_x_20 - _Z7getRandP4int2)
        .other          _Z7getRandP4int2,@"STO_CUDA_ENTRY STV_DEFAULT"
_Z7getRandP4int2:
.text._Z7getRandP4int2:
[----:B------:R-:W-:Y:S01]  /*0000*/  LDC R1, c[0x0][0x37c] ;  /* 0x0000df00ff017b82 */ /* 0x000fe20000000800 */
[----:B------:R-:W0:Y:S07]  /*0010*/  LDCU.64 UR10, c[0x0][0x358] ;  /* 0x00006b00ff0a77ac */ /* 0x000e2e0008000a00 */
[----:B------:R-:W1:Y:S01]  /*0020*/  S2UR UR4, SR_CLOCKLO ;  /* 0x00000000000479c3 */ /* 0x000e620000005000 */
[----:B------:R-:W-:Y:S01]  /*0030*/  NOP ;  /* 0x0000000000007918 */ /* 0x000fe20000000000 */
[----:B-1----:R-:W-:Y:S01]  /*0040*/  ULOP3.LUT UR4, UR4, 0xaad26b49, URZ, 0x3c, !UPT ;  /* 0xaad26b4904047892 */ /* 0x002fe2000f8e3cff */
[----:B------:R-:W-:Y:S01]  /*0050*/  HFMA2 R3, -RZ, RZ, 0.1171875, 0 ;  /* 0x2f800000ff037431 */ /* 0x000fe200000001ff */
[----:B------:R-:W-:-:S02]  /*0060*/  MOV R5, 0x3e055027 ;  /* 0x3e05502700057802 */ /* 0x000fc40000000f00 */
[----:B------:R-:W-:-:S04]  /*0070*/  UIMAD UR4, UR4, 0x4182bed5, URZ ;  /* 0x4182bed5040478a4 */ /* 0x000fc8000f8e02ff */
[----:B------:R-:W-:Y:S02]  /*0080*/  UIADD3 UR5, UPT, UPT, UR4, 0x75bcd15, URZ ;  /* 0x075bcd1504057890 */ /* 0x000fe4000fffe0ff */
[----:B------:R-:W-:Y:S02]  /*0090*/  UIADD3 UR6, UPT, UPT, UR4, 0x583f19, URZ ;  /* 0x00583f1904067890 */ /* 0x000fe4000fffe0ff */
[----:B------:R-:W-:-:S04]  /*00a0*/  USHF.R.U32.HI UR7, URZ, 0x2, UR5 ;  /* 0x00000002ff077899 */ /* 0x000fc80008011605 */
[----:B------:R-:W-:Y:S02]  /*00b0*/  ULOP3.LUT UR7, UR7, UR5, URZ, 0x3c, !UPT ;  /* 0x0000000507077292 */ /* 0x000fe4000f8e3cff */
[----:B------:R-:W-:Y:S02]  /*00c0*/  USHF.L.U32 UR5, UR6, 0x4, URZ ;  /* 0x0000000406057899 */ /* 0x000fe400080006ff */
[----:B------:R-:W-:-:S04]  /*00d0*/  USHF.L.U32 UR8, UR7, 0x1, URZ ;  /* 0x0000000107087899 */ /* 0x000fc800080006ff */
[----:B------:R-:W-:-:S04]  /*00e0*/  ULOP3.LUT UR5, UR6, UR5, UR8, 0x96, !UPT ;  /* 0x0000000506057292 */ /* 0x000fc8000f8e9608 */
[----:B------:R-:W-:-:S04]  /*00f0*/  ULOP3.LUT UR7, UR5, UR7, URZ, 0x3c, !UPT ;  /* 0x0000000705077292 */ /* 0x000fc8000f8e3cff */
[----:B------:R-:W-:Y:S02]  /*0100*/  UIADD3 UR5, UPT, UPT, UR4, -0x26039c23, UR7 ;  /* 0xd9fc63dd04057890 */ /* 0x000fe4000fffe007 */
[----:B------:R-:W-:-:S04]  /*0110*/  USHF.L.U32 UR6, UR7, 0x4, URZ ;  /* 0x0000000407067899 */ /* 0x000fc800080006ff */
[----:B------:R-:W-:Y:S01]  /*0120*/  I2FP.F32.U32 R0, UR5 ;  /* 0x0000000500007c45 */ /* 0x000fe20008201000 */
[----:B------:R-:W-:-:S04]  /*0130*/  ULOP3.LUT UR5, UR4, 0x159a55e5, URZ, 0x3c, !UPT ;  /* 0x159a55e504057892 */ /* 0x000fc8000f8e3cff */
[----:B------:R-:W-:Y:S01]  /*0140*/  FFMA R0, R0, R3, 1.1641532182693481445e-10 ;  /* 0x2f00000000007423 */ /* 0x000fe20000000003 */
[----:B------:R-:W-:-:S04]  /*0150*/  USHF.R.U32.HI UR5, URZ, 0x2, UR5 ;  /* 0x00000002ff057899 */ /* 0x000fc80008011605 */
[----:B------:R-:W-:Y:S01]  /*0160*/  FSETP.GEU.AND P0, PT, R0, 1.175494350822287508e-38, PT ;  /* 0x008000000000780b */ /* 0x000fe20003f0e000 */
[----:B------:R-:W-:-:S04]  /*0170*/  ULOP3.LUT UR5, UR5, 0x159a55e5, UR4, 0x96, !UPT ;  /* 0x159a55e505057892 */ /* 0x000fc8000f8e9604 */
[----:B------:R-:W-:-:S04]  /*0180*/  USHF.L.U32 UR8, UR5, 0x1, URZ ;  /* 0x0000000105087899 */ /* 0x000fc800080006ff */
[----:B------:R-:W-:-:S04]  /*0190*/  ULOP3.LUT UR6, UR5, UR8, UR6, 0x96, !UPT ;  /* 0x0000000805067292 */ /* 0x000fc8000f8e9606 */
[----:B------:R-:W-:Y:S01]  /*01a0*/  @!P0 FMUL R0, R0, 8388608 ;  /* 0x4b00000000008820 */ /* 0x000fe20000400000 */
[----:B------:R-:W-:-:S04]  /*01b0*/  ULOP3.LUT UR6, UR6, UR7, URZ, 0x3c, !UPT ;  /* 0x0000000706067292 */ /* 0x000fc8000f8e3cff */
[----:B------:R-:W-:Y:S01]  /*01c0*/  IADD3 R2, PT, PT, R0, -0x3f2aaaab, RZ ;  /* 0xc0d5555500027810 */ /* 0x000fe20007ffe0ff */
[----:B------:R-:W-:-:S03]  /*01d0*/  UIADD3 UR6, UPT, UPT, UR4, -0x25fe145e, UR6 ;  /* 0xda01eba204067890 */ /* 0x000fc6000fffe006 */
[----:B------:R-:W-:-:S04]  /*01e0*/  LOP3.LUT R3, R2, 0xff800000, RZ, 0xc0, !PT ;  /* 0xff80000002037812 */ /* 0x000fc800078ec0ff */
[-C--:B------:R-:W-:Y:S02]  /*01f0*/  IADD3 R2, PT, PT, R0, -R3.reuse, RZ ;  /* 0x8000000300027210 */ /* 0x080fe40007ffe0ff */
[----:B------:R-:W-:-:S03]  /*0200*/  I2FP.F32.S32 R3, R3 ;  /* 0x0000000300037245 */ /* 0x000fc60000201400 */
[----:B------:R-:W-:Y:S01]  /*0210*/  FADD R4, R2, -1 ;  /* 0xbf80000002047421 */ /* 0x000fe20000000000 */
[----:B------:R-:W-:Y:S02]  /*0220*/  FSEL R2, RZ, -23, P0 ;  /* 0xc1b80000ff027808 */ /* 0x000fe40000000000 */
[----:B------:R-:W-:Y:S01]  /*0230*/  ISETP.GT.U32.AND P0, PT, R0, 0x7f7fffff, PT ;  /* 0x7f7fffff0000780c */ /* 0x000fe20003f04070 */
[C---:B------:R-:W-:Y:S02]  /*0240*/  FFMA R5, R4.reuse, -R5, 0.14084610342979431152 ;  /* 0x3e1039f604057423 */ /* 0x040fe40000000805 */
[----:B------:R-:W-:Y:S01]  /*0250*/  FFMA R2, R3, 1.1920928955078125e-07, R2 ;  /* 0x3400000003027823 */ /* 0x000fe20000000002 */
[----:B------:R-:W-:Y:S01]  /*0260*/  MOV R3, 0x7f800000 ;  /* 0x7f80000000037802 */ /* 0x000fe20000000f00 */
[----:B------:R-:W-:-:S04]  /*0270*/  FFMA R5, R4, R5, -0.12148627638816833496 ;  /* 0xbdf8cdcc04057423 */ /* 0x000fc80000000005 */
[----:B------:R-:W-:-:S04]  /*0280*/  FFMA R5, R4, R5, 0.13980610668659210205 ;  /* 0x3e0f295504057423 */ /* 0x000fc80000000005 */
[----:B------:R-:W-:-:S04]  /*0290*/  FFMA R5, R4, R5, -0.16684235632419586182 ;  /* 0xbe2ad8b904057423 */ /* 0x000fc80000000005 */
[----:B------:R-:W-:-:S04]  /*02a0*/  FFMA R5, R4, R5, 0.20012299716472625732 ;  /* 0x3e4ced0b04057423 */ /* 0x000fc80000000005 */
[----:B------:R-:W-:-:S04]  /*02b0*/  FFMA R5, R4, R5, -0.24999669194221496582 ;  /* 0xbe7fff2204057423 */ /* 0x000fc80000000005 */
[----:B------:R-:W-:-:S04]  /*02c0*/  FFMA R5, R4, R5, 0.33333182334899902344 ;  /* 0x3eaaaa7804057423 */ /* 0x000fc80000000005 */
[----:B------:R-:W-:-:S04]  /*02d0*/  FFMA R5, R4, R5, -0.5 ;  /* 0xbf00000004057423 */ /* 0x000fc80000000005 */
[----:B------:R-:W-:-:S04]  /*02e0*/  FMUL R5, R4, R5 ;  /* 0x0000000504057220 */ /* 0x000fc80000400000 */
[----:B------:R-:W-:-:S04]  /*02f0*/  FFMA R5, R4, R5, R4 ;  /* 0x0000000504057223 */ /* 0x000fc80000000004 */
[----:B------:R-:W-:Y:S01]  /*0300*/  FFMA R2, R2, 0.69314718246459960938, R5 ;  /* 0x3f31721802027823 */ /* 0x000fe20000000005 */
[C---:B------:R-:W-:Y:S01]  /*0310*/  @P0 FFMA R2, R0.reuse, R3, +INF ;  /* 0x7f80000000020423 */ /* 0x040fe20000000003 */
[----:B------:R-:W-:Y:S01]  /*0320*/  FSETP.NEU.AND P0, PT, R0, RZ, PT ;  /* 0x000000ff0000720b */ /* 0x000fe20003f0d000 */
[----:B------:R-:W-:Y:S02]  /*0330*/  HFMA2 R5, -RZ, RZ, 0.1495361328125, 0.0004794597625732421875 ;  /* 0x30c90fdbff057431 */ /* 0x000fe400000001ff */
[----:B------:R-:W-:-:S05]  /*0340*/  FMUL R2, R2, -2 ;  /* 0xc000000002027820 */ /* 0x000fca0000400000 */
[----:B------:R-:W-:-:S04]  /*0350*/  FSEL R2, R2, +INF , P0 ;  /* 0x7f80000002027808 */ /* 0x000fc80000000000 */
[----:B------:R-:W-:Y:S01]  /*0360*/  IADD3 R0, PT, PT, R2, -0xd000000, RZ ;  /* 0xf300000002007810 */ /* 0x000fe20007ffe0ff */
[----:B------:R1:W2:Y:S03]  /*0370*/  MUFU.RSQ R3, R2 ;  /* 0x0000000200037308 */ /* 0x0002a60000001400 */
[----:B------:R-:W-:Y:S02]  /*0380*/  ISETP.GT.U32.AND P0, PT, R0, 0x727fffff, PT ;  /* 0x727fffff0000780c */ /* 0x000fe40003f04070 */
[----:B------:R-:W-:-:S05]  /*0390*/  I2FP.F32.U32 R0, UR6 ;  /* 0x0000000600007c45 */ /* 0x000fca0008201000 */
[----:B------:R-:W-:-:S06]  /*03a0*/  FFMA R4, R0, R5, 7.314590599882819788e-10 ;  /* 0x30490fdb00047423 */ /* 0x000fcc0000000005 */
[----:B01----:R-:W-:Y:S05]  /*03b0*/  @!P0 BRA `(.L_x_15) ;  /* 0x00000000000c8947 */ /* 0x003fea0003800000 */
[----:B------:R-:W-:-:S07]  /*03c0*/  MOV R6, 0x3e0 ;  /* 0x000003e000067802 */ /* 0x000fce0000000f00 */
[----:B--2---:R-:W-:Y:S05]  /*03d0*/  CALL.REL.NOINC `($__internal_1_$__cuda_sm20_sqrt_rn_f32_slowpath) ;  /* 0x0000000000447944 */ /* 0x004fea0003c00000 */
[----:B------:R-:W-:Y:S05]  /*03e0*/  BRA `(.L_x_16) ;  /* 0x0000000000107947 */ /* 0x000fea0003800000 */
.L_x_15:
[----:B--2---:R-:W-:Y:S01]  /*03f0*/  FMUL.FTZ R5, R2, R3 ;  /* 0x0000000302057220 */ /* 0x004fe20000410000 */
[----:B------:R-:W-:-:S03]  /*0400*/  FMUL.FTZ R3, R3, 0.5 ;  /* 0x3f00000003037820 */ /* 0x000fc60000410000 */
[----:B------:R-:W-:-:S04]  /*0410*/  FFMA R0, -R5, R5, R2 ;  /* 0x0000000505007223 */ /* 0x000fc80000000102 */
[----:B------:R-:W-:-:S07]  /*0420*/  FFMA R0, R0, R3, R5 ;  /* 0x0000000300007223 */ /* 0x000fce0000000005 */
.L_x_16:
[----:B------:R-:W-:-:S04]  /*0430*/  FMUL.RZ R6, R4, 0.15915493667125701904 ;  /* 0x3e22f98304067820 */ /* 0x000fc8000040c000 */
[----:B------:R-:W0:Y:S08]  /*0440*/  MUFU.SIN R3, R6 ;  /* 0x0000000600037308 */ /* 0x000e300000000400 */
[----:B------:R-:W1:Y:S01]  /*0450*/  MUFU.COS R5, R6 ;  /* 0x0000000600057308 */ /* 0x000e620000000000 */
[-C--:B0-----:R-:W-:Y:S02]  /*0460*/  FMUL R4, R3, R0.reuse ;  /* 0x0000000003047220 */ /* 0x081fe40000400000 */
[----:B------:R-:W0:Y:S02]  /*0470*/  LDC.64 R2, c[0x0][0x380] ;  /* 0x0000e000ff027b82 */ /* 0x000e240000000a00 */
[----:B------:R-:W-:Y:S01]  /*0480*/  FMUL R4, R4, 100 ;  /* 0x42c8000004047820 */ /* 0x000fe20000400000 */
[----:B-1----:R-:W-:-:S05]  /*0490*/  FMUL R5, R5, R0 ;  /* 0x0000000005057220 */ /* 0x002fca0000400000 */
[----:B------:R-:W-:Y:S01]  /*04a0*/  F2I.TRUNC.NTZ R4, R4 ;  /* 0x0000000400047305 */ /* 0x000fe2000020f100 */
[----:B------:R-:W-:-:S07]  /*04b0*/  FMUL R5, R5, 100 ;  /* 0x42c8000005057820 */ /* 0x000fce0000400000 */
[----:B------:R-:W0:Y:S02]  /*04c0*/  F2I.TRUNC.NTZ R5, R5 ;  /* 0x0000000500057305 */ /* 0x000e24000020f100 */
[----:B0-----:R-:W-:Y:S01]  /*04d0*/  STG.E.64 desc[UR10][R2.64], R4 ;  /* 0x0000000402007986 */ /* 0x001fe2000c101b0a */
[----:B------:R-:W-:Y:S05]  /*04e0*/  EXIT ;  /* 0x000000000000794d */ /* 0x000fea0003800000 */
        .weak           $__internal_1_$__cuda_sm20_sqrt_rn_f32_slowpath
        .type           $__internal_1_$__cuda_sm20_sqrt_rn_f32_slowpath,@function
        .size           $__internal_1_$__cuda_sm20_sqrt_rn_f32_slowpath,(.L_x_20 - $__internal_1_$__cuda_sm20_sqrt_rn_f32_slowpath)
$__internal_1_$__cuda_sm20_sqrt_rn_f32_slowpath:
[----:B------:R-:W-:-:S13]  /*04f0*/  LOP3.LUT P0, RZ, R2, 0x7fffffff, RZ, 0xc0, !PT ;  /* 0x7fffffff02ff7812 */ /* 0x000fda000780c0ff */
[----:B------:R-:W-:Y:S05]  /*0500*/  @!P0 BRA `(.L_x_17) ;  /* 0x0000000000488947 */ /* 0x000fea0003800000 */
[----:B------:R-:W-:Y:S02]  /*0510*/  FSETP.GEU.FTZ.AND P0, PT, R2, RZ, PT ;  /* 0x000000ff0200720b */ /* 0x000fe40003f1e000 */
[----:B------:R-:W-:-:S11]  /*0520*/  MOV R0, R2 ;  /* 0x0000000200007202 */ /* 0x000fd60000000f00 */
[----:B------:R-:W-:Y:S01]  /*0530*/  @!P0 MOV R2, 0x7fffffff ;  /* 0x7fffffff00028802 */ /* 0x000fe20000000f00 */
[----:B------:R-:W-:Y:S06]  /*0540*/  @!P0 BRA `(.L_x_17) ;  /* 0x0000000000388947 */ /* 0x000fec0003800000 */
[----:B------:R-:W-:-:S13]  /*0550*/  FSETP.GTU.FTZ.AND P0, PT, |R0|, +INF , PT ;  /* 0x7f8000000000780b */ /* 0x000fda0003f1c200 */
[----:B------:R-:W-:Y:S01]  /*0560*/  @P0 FADD.FTZ R2, R0, 1 ;  /* 0x3f80000000020421 */ /* 0x000fe20000010000 */
[----:B------:R-:W-:Y:S06]  /*0570*/  @P0 BRA `(.L_x_17) ;  /* 0x00000000002c0947 */ /* 0x000fec0003800000 */
[----:B------:R-:W-:-:S13]  /*0580*/  FSETP.NEU.FTZ.AND P0, PT, |R0|, +INF , PT ;  /* 0x7f8000000000780b */ /* 0x000fda0003f1d200 */
[----:B------:R-:W-:Y:S01]  /*0590*/  @!P0 MOV R2, R0 ;  /* 0x0000000000028202 */ /* 0x000fe20000000f00 */
[----:B------:R-:W-:Y:S06]  /*05a0*/  @!P0 BRA `(.L_x_17) ;  /* 0x0000000000208947 */ /* 0x000fec0003800000 */
[----:B------:R-:W-:-:S04]  /*05b0*/  FFMA R0, R0, 1.84467440737095516160e+19, RZ ;  /* 0x5f80000000007823 */ /* 0x000fc800000000ff */
[----:B------:R-:W0:Y:S02]  /*05c0*/  MUFU.RSQ R3, R0 ;  /* 0x0000000000037308 */ /* 0x000e240000001400 */
[----:B0-----:R-:W-:Y:S01]  /*05d0*/  FMUL.FTZ R5, R0, R3 ;  /* 0x0000000300057220 */ /* 0x001fe20000410000 */
[----:B------:R-:W-:-:S03]  /*05e0*/  FMUL.FTZ R3, R3, 0.5 ;  /* 0x3f00000003037820 */ /* 0x000fc60000410000 */
[----:B------:R-:W-:-:S04]  /*05f0*/  FADD.FTZ R2, -R5, -RZ ;  /* 0x800000ff05027221 */ /* 0x000fc80000010100 */
[----:B------:R-:W-:-:S04]  /*0600*/  FFMA R2, R5, R2, R0 ;  /* 0x0000000205027223 */ /* 0x000fc80000000000 */
[----:B------:R-:W-:-:S04]  /*0610*/  FFMA R2, R2, R3, R5 ;  /* 0x0000000302027223 */ /* 0x000fc80000000005 */
[----:B------:R-:W-:-:S07]  /*0620*/  FMUL.FTZ R2, R2, 2.3283064365386962891e-10 ;  /* 0x2f80000002027820 */ /* 0x000fce0000410000 */
.L_x_17:
[----:B------:R-:W-:Y:S01]  /*0630*/  HFMA2 R3, -RZ, RZ, 0, 0 ;  /* 0x00000000ff037431 */ /* 0x000fe200000001ff */
[----:B------:R-:W-:Y:S02]  /*0640*/  MOV R0, R2 ;  /* 0x0000000200007202 */ /* 0x000fe40000000f00 */
[----:B------:R-:W-:-:S04]  /*0650*/  MOV R2, R6 ;  /* 0x0000000600027202 */ /* 0x000fc80000000f00 */
[----:B------:R-:W-:Y:S05]  /*0660*/  RET.REL.NODEC R2 `(_Z7getRandP4int2) ;  /* 0xfffffff802647950 */ /* 0x000fea0003c3ffff */
.L_x_18:
        /* <DEDUP_REMOVED lines=9> */
.L_x_20:


//--------------------- .nv.global.init           --------------------------
	.section	.nv.global.init,"aw",@progbits
	.align	4
.nv.global.init:
	.type		mrg32k3aM1SubSeq,@object
	.size		mrg32k3aM1SubSeq,(mrg32k3aM2SubSeq - mrg32k3aM1SubSeq)
mrg32k3aM1SubSeq:
        /*0000*/ 	.byte	0x0b, 0xcc, 0xee, 0x04, 0x73, 0x29, 0x8b, 0x6f, 0xf6, 0x53, 0x03, 0xf6, 0x23, 0xf6, 0xea, 0xda
        /* <DEDUP_REMOVED lines=125> */
	.type		mrg32k3aM2SubSeq,@object
	.size		mrg32k3aM2SubSeq,(mrg32k3aM1 - mrg32k3aM2SubSeq)
mrg32k3aM2SubSeq:
        /* <DEDUP_REMOVED lines=126> */
	.type		mrg32k3aM1,@object
	.size		mrg32k3aM1,(mrg32k3aM1Seq - mrg32k3aM1)
mrg32k3aM1:
        /* <DEDUP_REMOVED lines=144> */
	.type		mrg32k3aM1Seq,@object
	.size		mrg32k3aM1Seq,(mrg32k3aM2 - mrg32k3aM1Seq)
mrg32k3aM1Seq:
        /* <DEDUP_REMOVED lines=144> */
	.type		mrg32k3aM2,@object
	.size		mrg32k3aM2,(mrg32k3aM2Seq - mrg32k3aM2)
mrg32k3aM2:
        /* <DEDUP_REMOVED lines=144> */
	.type		mrg32k3aM2Seq,@object
	.size		mrg32k3aM2Seq,(precalc_xorwow_matrix - mrg32k3aM2Seq)
mrg32k3aM2Seq:
        /* <DEDUP_REMOVED lines=144> */
	.type		precalc_xorwow_matrix,@object
	.size		precalc_xorwow_matrix,(precalc_xorwow_offset_matrix - precalc_xorwow_matrix)
precalc_xorwow_matrix:
        /* <DEDUP_REMOVED lines=6400> */
	.type		precalc_xorwow_offset_matrix,@object
	.size		precalc_xorwow_offset_matrix,(.L_1 - precalc_xorwow_offset_matrix)
precalc_xorwow_offset_matrix:
        /* <DEDUP_REMOVED lines=6400> */
.L_1:


//--------------------- .nv.shared.reserved.0     --------------------------
	.section	.nv.shared.reserved.0,"aw",@nobits
	.weak		__nv_reservedSMEM_offset_0_alias
	.size		__nv_reservedSMEM_offset_0_alias, 0, 64
	.other		__nv_reservedSMEM_offset_0_alias,@"STO_CUDA_RESERVED_SHARED STV_DEFAULT"
__nv_reservedSMEM_offset_0_alias:
	.zero		0
	.zero		64


//--------------------- .nv.constant0._Z24nlm_filter_random_globalPKfPfiiffiiii --------------------------
	.section	.nv.constant0._Z24nlm_filter_random_globalPKfPfiiffiiii,"a",@progbits
	.sectionflags	@""
	.align	4
.nv.constant0._Z24nlm_filter_random_globalPKfPfiiffiiii:
	.zero		944


//--------------------- .nv.constant0._Z9initQueuePKfiiiii --------------------------
	.section	.nv.constant0._Z9initQueuePKfiiiii,"a",@progbits
	.sectionflags	@""
	.align	4
.nv.constant0._Z9initQueuePKfiiiii:
	.zero		924


//--------------------- .nv.constant0._Z7getRandP4int2 --------------------------
	.section	.nv.constant0._Z7getRandP4int2,"a",@progbits
	.sectionflags	@""
	.align	4
.nv.constant0._Z7getRandP4int2:
	.zero		904


//--------------------- SYMBOLS --------------------------

	.type		.nv.reservedSmem.offset0,@object
	.size		.nv.reservedSmem.offset0,0x4
